	.headerflags	@"EF_CUDA_TEXMODE_UNIFIED EF_CUDA_64BIT_ADDRESS EF_CUDA_ACCELERATORS EF_CUDA_SM90 EF_CUDA_VIRTUAL_SM(EF_CUDA_SM90)"
	.elftype	@"ET_EXEC"


//--------------------- .nv.info                  --------------------------
	.section	.nv.info,"",@"SHT_CUDA_INFO"
	.align	4


	//----- nvinfo : EIATTR_REGCOUNT
	.align		4
        /*0000*/ 	.byte	0x04, 0x2f
        /*0002*/ 	.short	(.L_1 - .L_0)
	.align		4
.L_0:
        /*0004*/ 	.word	index@(triton_poi_fused_mul_2)
        /*0008*/ 	.word	0x0000000a


	//----- nvinfo : EIATTR_MIN_STACK_SIZE
	.align		4
.L_1:
        /*000c*/ 	.byte	0x04, 0x12
        /*000e*/ 	.short	(.L_3 - .L_2)
	.align		4
.L_2:
        /*0010*/ 	.word	index@(triton_poi_fused_mul_2)
        /*0014*/ 	.word	0x00000000


	//----- nvinfo : EIATTR_FRAME_SIZE
	.align		4
.L_3:
        /*0018*/ 	.byte	0x04, 0x11
        /*001a*/ 	.short	(.L_5 - .L_4)
	.align		4
.L_4:
        /*001c*/ 	.word	index@(triton_poi_fused_mul_2)
        /*0020*/ 	.word	0x00000000


	//----- nvinfo : EIATTR_MIN_STACK_SIZE
	.align		4
.L_5:
        /*0024*/ 	.byte	0x04, 0x12
        /*0026*/ 	.short	(.L_7 - .L_6)
	.align		4
.L_6:
        /*0028*/ 	.word	index@(triton_poi_fused_mul_2)
        /*002c*/ 	.word	0x00000000
.L_7:


//--------------------- .nv.info.triton_poi_fused_mul_2 --------------------------
	.section	.nv.info.triton_poi_fused_mul_2,"",@"SHT_CUDA_INFO"
	.sectionflags	@""
	.align	4


	//----- nvinfo : EIATTR_CUDA_API_VERSION
	.align		4
        /*0000*/ 	.byte	0x04, 0x37
        /*0002*/ 	.short	(.L_9 - .L_8)
.L_8:
        /*0004*/ 	.word	0x0000007c


	//----- nvinfo : EIATTR_KPARAM_INFO
	.align		4
.L_9:
        /*0008*/ 	.byte	0x04, 0x17
        /*000a*/ 	.short	(.L_11 - .L_10)
.L_10:
        /*000c*/ 	.word	0x00000000
        /*0010*/ 	.short	0x0002
        /*0012*/ 	.short	0x0010
        /*0014*/ 	.byte	0x00, 0xf0, 0x11, 0x00


	//----- nvinfo : EIATTR_KPARAM_INFO
	.align		4
.L_11:
        /*0018*/ 	.byte	0x04, 0x17
        /*001a*/ 	.short	(.L_13 - .L_12)
.L_12:
        /*001c*/ 	.word	0x00000000
        /*0020*/ 	.short	0x0001
        /*0022*/ 	.short	0x0008
        /*0024*/ 	.byte	0x00, 0xf4, 0x21, 0x00


	//----- nvinfo : EIATTR_KPARAM_INFO
	.align		4
.L_13:
        /*0028*/ 	.byte	0x04, 0x17
        /*002a*/ 	.short	(.L_15 - .L_14)
.L_14:
        /*002c*/ 	.word	0x00000000
        /*0030*/ 	.short	0x0000
        /*0032*/ 	.short	0x0000
        /*0034*/ 	.byte	0x00, 0xf4, 0x21, 0x00


	//----- nvinfo : EIATTR_SPARSE_MMA_MASK
	.align		4
.L_15:
        /*0038*/ 	.byte	0x03, 0x50
        /*003a*/ 	.short	0x0000


	//----- nvinfo : EIATTR_MAXREG_COUNT
	.align		4
        /*003c*/ 	.byte	0x03, 0x1b
        /*003e*/ 	.short	0x00ff


	//----- nvinfo : EIATTR_EXIT_INSTR_OFFSETS
	.align		4
        /*0040*/ 	.byte	0x04, 0x1c
        /*0042*/ 	.short	(.L_17 - .L_16)


	//   ....[0]....
.L_16:
        /*0044*/ 	.word	0x000001f0


	//----- nvinfo : EIATTR_REQNTID
	.align		4
.L_17:
        /*0048*/ 	.byte	0x04, 0x10
        /*004a*/ 	.short	(.L_19 - .L_18)
.L_18:
        /*004c*/ 	.word	0x00000080
        /*0050*/ 	.word	0x00000001
        /*0054*/ 	.word	0x00000001


	//----- nvinfo : EIATTR_CBANK_PARAM_SIZE
	.align		4
.L_19:
        /*0058*/ 	.byte	0x03, 0x19
        /*005a*/ 	.short	0x0014


	//----- nvinfo : EIATTR_PARAM_CBANK
	.align		4
        /*005c*/ 	.byte	0x04, 0x0a
        /*005e*/ 	.short	(.L_21 - .L_20)
	.align		4
.L_20:
        /*0060*/ 	.word	index@(.nv.constant0.triton_poi_fused_mul_2)
        /*0064*/ 	.short	0x0210
        /*0066*/ 	.short	0x0014


	//----- nvinfo : EIATTR_SW_WAR
	.align		4
.L_21:
        /*0068*/ 	.byte	0x04, 0x36
        /*006a*/ 	.short	(.L_23 - .L_22)
.L_22:
        /*006c*/ 	.word	0x00000008
.L_23:


//--------------------- .nv.callgraph             --------------------------
	.section	.nv.callgraph,"",@"SHT_CUDA_CALLGRAPH"
	.align	4
	.sectionentsize	8
	.align		4
        /*0000*/ 	.word	0x00000000
	.align		4
        /*0004*/ 	.word	0xffffffff
	.align		4
        /*0008*/ 	.word	0x00000000
	.align		4
        /*000c*/ 	.word	0xfffffffe
	.align		4
        /*0010*/ 	.word	0x00000000
	.align		4
        /*0014*/ 	.word	0xfffffffd
	.align		4
        /*0018*/ 	.word	0x00000000
	.align		4
        /*001c*/ 	.word	0xfffffffc


//--------------------- .text.triton_poi_fused_mul_2 --------------------------
	.section	.text.triton_poi_fused_mul_2,"ax",@progbits
	.align	128
        .global         triton_poi_fused_mul_2
        .type           triton_poi_fused_mul_2,@function
        .size           triton_poi_fused_mul_2,(.L_x_1 - triton_poi_fused_mul_2)
        .other          triton_poi_fused_mul_2,@"STO_CUDA_ENTRY STV_DEFAULT"
triton_poi_fused_mul_2:
.text.triton_poi_fused_mul_2:
[----:B------:R-:W-:Y:S01]  /*0000*/  LDC R1, c[0x0][0x28] ;  /* 0x00000a00ff017b82 */ /* 0x000fe20000000800 */
[----:B------:R-:W1:Y:S07]  /*0010*/  S2R R0, SR_TID.X ;  /* 0x0000000000007919 */ /* 0x000e6e0000002100 */
[----:B------:R-:W2:Y:S01]  /*0020*/  LDC.64 R4, c[0x0][0x218] ;  /* 0x00008600ff047b82 */ /* 0x000ea20000000a00 */
[----:B------:R-:W-:Y:S01]  /*0030*/  ULDC.64 UR4, c[0x0][0x208] ;  /* 0x0000820000047ab9 */ /* 0x000fe20000000a00 */
[----:B------:R-:W3:Y:S01]  /*0040*/  S2R R7, SR_CTAID.X ;  /* 0x0000000000077919 */ /* 0x000ee20000002500 */
[----:B-1----:R-:W-:-:S02]  /*0050*/  LOP3.LUT R0, R0, 0x7f, RZ, 0xc0, !PT ;  /* 0x0000007f00007812 */ /* 0x002fc400078ec0ff */
[----:B---3--:R-:W-:Y:S02]  /*0060*/  SHF.R.S32.HI R2, RZ, 0x18, R7 ;  /* 0x00000018ff027819 */ /* 0x008fe40000011407 */
[----:B------:R-:W-:Y:S02]  /*0070*/  LEA R7, R7, R0, 0x7 ;  /* 0x0000000007077211 */ /* 0x000fe400078e38ff */
[----:B------:R-:W-:-:S04]  /*0080*/  SGXT R0, R2, 0x1 ;  /* 0x000000010200781a */ /* 0x000fc80000000200 */
[----:B------:R-:W-:-:S04]  /*0090*/  LEA.HI R0, R0, R7, RZ, 0x4 ;  /* 0x0000000700007211 */ /* 0x000fc800078f20ff */
[----:B------:R-:W-:-:S05]  /*00a0*/  SHF.R.S32.HI R3, RZ, 0x4, R0 ;  /* 0x00000004ff037819 */ /* 0x000fca0000011400 */
[----:B--2---:R-:W-:Y:S02]  /*00b0*/  IMAD.WIDE R4, R3, 0x4, R4 ;  /* 0x0000000403047825 */ /* 0x004fe400078e0204 */
[----:B------:R-:W1:Y:S04]  /*00c0*/  LDC.64 R2, c[0x0][0x210] ;  /* 0x00008400ff027b82 */ /* 0x000e680000000a00 */
[----:B------:R-:W2:Y:S01]  /*00d0*/  LDG.E.EL R4, desc[UR4][R4.64] ;  /* 0x0000000404047981 */ /* 0x000ea2000c2e1900 */
[----:B-1----:R-:W-:-:S05]  /*00e0*/  IMAD.WIDE R2, R7, 0x4, R2 ;  /* 0x0000000407027825 */ /* 0x002fca00078e0202 */
[----:B------:R-:W3:Y:S01]  /*00f0*/  LDG.E R0, desc[UR4][R2.64] ;  /* 0x0000000402007981 */ /* 0x000ee2000c1e1900 */
[----:B--2---:R-:W-:Y:S01]  /*0100*/  FADD R6, RZ, -R4 ;  /* 0x80000004ff067221 */ /* 0x004fe20000000000 */
[----:B------:R-:W-:-:S03]  /*0110*/  HFMA2.MMA R4, -RZ, RZ, 1.625, 0 ;  /* 0x3e800000ff047435 */ /* 0x000fc600000001ff */
[----:B------:R-:W-:-:S05]  /*0120*/  FMUL R6, R6, 1.4426950216293334961 ;  /* 0x3fb8aa3b06067820 */ /* 0x000fca0000400000 */
[----:B------:R-:W-:-:S13]  /*0130*/  FSETP.GEU.AND P0, PT, R6, -126, PT ;  /* 0xc2fc00000600780b */ /* 0x000fda0003f0e000 */
[----:B------:R-:W-:-:S04]  /*0140*/  @!P0 FMUL R6, R6, 0.5 ;  /* 0x3f00000006068820 */ /* 0x000fc80000400000 */
[----:B------:R-:W1:Y:S02]  /*0150*/  MUFU.EX2 R7, R6 ;  /* 0x0000000600077308 */ /* 0x000e640000000800 */
[----:B-1----:R-:W-:-:S04]  /*0160*/  @!P0 FMUL R7, R7, R7 ;  /* 0x0000000707078220 */ /* 0x002fc80000400000 */
[----:B------:R-:W-:-:S05]  /*0170*/  FADD R7, R7, 1 ;  /* 0x3f80000007077421 */ /* 0x000fca0000000000 */
[----:B------:R-:W-:-:S04]  /*0180*/  FSETP.GT.AND P0, PT, R7, 8.50705917302346158658e+37, PT ;  /* 0x7e8000000700780b */ /* 0x000fc80003f04000 */
[----:B------:R-:W-:-:S09]  /*0190*/  FSEL R4, R4, 1, P0 ;  /* 0x3f80000004047808 */ /* 0x000fd20000000000 */
[----:B------:R-:W-:-:S06]  /*01a0*/  @P0 FMUL R7, R7, 0.25 ;  /* 0x3e80000007070820 */ /* 0x000fcc0000400000 */
[----:B------:R-:W1:Y:S02]  /*01b0*/  MUFU.RCP R7, R7 ;  /* 0x0000000700077308 */ /* 0x000e640000001000 */
[----:B-1----:R-:W-:-:S04]  /*01c0*/  FMUL R5, R7, R4 ;  /* 0x0000000407057220 */ /* 0x002fc80000400000 */
[----:B---3--:R-:W-:-:S05]  /*01d0*/  FMUL R5, R0, R5 ;  /* 0x0000000500057220 */ /* 0x008fca0000400000 */
[----:B------:R-:W-:Y:S01]  /*01e0*/  STG.E desc[UR4][R2.64], R5 ;  /* 0x0000000502007986 */ /* 0x000fe2000c101904 */
[----:B------:R-:W-:Y:S05]  /*01f0*/  EXIT ;  /* 0x000000000000794d */ /* 0x000fea0003800000 */
.L_x_0:
[----:B------:R-:W-:-:S00]  /*0200*/  BRA `(.L_x_0) ;  /* 0xfffffffc00fc7947 */ /* 0x000fc0000383ffff */
[----:B------:R-:W-:-:S00]  /*0210*/  NOP ;  /* 0x0000000000007918 */ /* 0x000fc00000000000 */
        /* <DEDUP_REMOVED lines=14> */
.L_x_1:


//--------------------- .nv.constant0.triton_poi_fused_mul_2 --------------------------
	.section	.nv.constant0.triton_poi_fused_mul_2,"a",@progbits
	.sectionflags	@""
	.align	4
.nv.constant0.triton_poi_fused_mul_2:
	.zero		548
